//
// Generated by NVIDIA NVVM Compiler
//
// Compiler Build ID: CL-36424714
// Cuda compilation tools, release 13.0, V13.0.88
// Based on NVVM 20.0.0
//

.version 9.0
.target sm_100
.address_size 64

	// .globl	_Z8multiplyPiS_S_i
// _ZZ8multiplyPiS_S_iE13Left_shared_t has been demoted
// _ZZ8multiplyPiS_S_iE14Right_shared_t has been demoted

.visible .entry _Z8multiplyPiS_S_i(
	.param .u64 .ptr .align 1 _Z8multiplyPiS_S_i_param_0,
	.param .u64 .ptr .align 1 _Z8multiplyPiS_S_i_param_1,
	.param .u64 .ptr .align 1 _Z8multiplyPiS_S_i_param_2,
	.param .u32 _Z8multiplyPiS_S_i_param_3
)
{
	.reg .pred 	%p<2>;
	.reg .b32 	%r<55>;
	.reg .b32 	%f<67>;
	.reg .b64 	%rd<13>;
	// demoted variable
	.shared .align 4 .b8 _ZZ8multiplyPiS_S_iE13Left_shared_t[1024];
	// demoted variable
	.shared .align 4 .b8 _ZZ8multiplyPiS_S_iE14Right_shared_t[1024];
	ld.param.u64 	%rd4, [_Z8multiplyPiS_S_i_param_0];
	ld.param.u64 	%rd5, [_Z8multiplyPiS_S_i_param_1];
	ld.param.u64 	%rd3, [_Z8multiplyPiS_S_i_param_2];
	ld.param.u32 	%r19, [_Z8multiplyPiS_S_i_param_3];
	cvta.to.global.u64 	%rd1, %rd5;
	cvta.to.global.u64 	%rd2, %rd4;
	mov.u32 	%r20, %ctaid.y;
	mov.u32 	%r21, %ntid.y;
	mov.u32 	%r22, %tid.y;
	mad.lo.s32 	%r23, %r20, %r21, %r22;
	mov.u32 	%r24, %ctaid.x;
	mov.u32 	%r25, %ntid.x;
	mul.lo.s32 	%r1, %r24, %r25;
	mov.u32 	%r26, %tid.x;
	mov.u32 	%r27, %nctaid.x;
	mad.lo.s32 	%r2, %r19, %r23, %r26;
	shl.b32 	%r28, %r22, 6;
	mov.u32 	%r29, _ZZ8multiplyPiS_S_iE13Left_shared_t;
	add.s32 	%r3, %r29, %r28;
	shl.b32 	%r30, %r26, 2;
	add.s32 	%r4, %r3, %r30;
	mov.u32 	%r31, _ZZ8multiplyPiS_S_iE14Right_shared_t;
	add.s32 	%r6, %r31, %r30;
	add.s32 	%r5, %r6, %r28;
	neg.s32 	%r53, %r27;
	add.s32 	%r32, %r26, %r1;
	mad.lo.s32 	%r51, %r22, %r19, %r32;
	shl.b32 	%r9, %r19, 4;
	mov.b32 	%r54, 0;
	mov.u32 	%r52, %r2;
$L__BB0_1:
	mul.wide.s32 	%rd6, %r52, 4;
	add.s64 	%rd7, %rd2, %rd6;
	ld.global.u32 	%r33, [%rd7];
	cvt.rn.f32.s32 	%f1, %r33;
	st.shared.f32 	[%r4], %f1;
	mul.wide.s32 	%rd8, %r51, 4;
	add.s64 	%rd9, %rd1, %rd8;
	ld.global.u32 	%r34, [%rd9];
	cvt.rn.f32.s32 	%f2, %r34;
	st.shared.f32 	[%r5], %f2;
	bar.sync 	0;
	ld.shared.f32 	%f3, [%r3];
	ld.shared.f32 	%f4, [%r6];
	cvt.rn.f32.s32 	%f5, %r54;
	fma.rn.f32 	%f6, %f3, %f4, %f5;
	cvt.rzi.s32.f32 	%r35, %f6;
	ld.shared.f32 	%f7, [%r3+4];
	ld.shared.f32 	%f8, [%r6+64];
	cvt.rn.f32.s32 	%f9, %r35;
	fma.rn.f32 	%f10, %f7, %f8, %f9;
	cvt.rzi.s32.f32 	%r36, %f10;
	ld.shared.f32 	%f11, [%r3+8];
	ld.shared.f32 	%f12, [%r6+128];
	cvt.rn.f32.s32 	%f13, %r36;
	fma.rn.f32 	%f14, %f11, %f12, %f13;
	cvt.rzi.s32.f32 	%r37, %f14;
	ld.shared.f32 	%f15, [%r3+12];
	ld.shared.f32 	%f16, [%r6+192];
	cvt.rn.f32.s32 	%f17, %r37;
	fma.rn.f32 	%f18, %f15, %f16, %f17;
	cvt.rzi.s32.f32 	%r38, %f18;
	ld.shared.f32 	%f19, [%r3+16];
	ld.shared.f32 	%f20, [%r6+256];
	cvt.rn.f32.s32 	%f21, %r38;
	fma.rn.f32 	%f22, %f19, %f20, %f21;
	cvt.rzi.s32.f32 	%r39, %f22;
	ld.shared.f32 	%f23, [%r3+20];
	ld.shared.f32 	%f24, [%r6+320];
	cvt.rn.f32.s32 	%f25, %r39;
	fma.rn.f32 	%f26, %f23, %f24, %f25;
	cvt.rzi.s32.f32 	%r40, %f26;
	ld.shared.f32 	%f27, [%r3+24];
	ld.shared.f32 	%f28, [%r6+384];
	cvt.rn.f32.s32 	%f29, %r40;
	fma.rn.f32 	%f30, %f27, %f28, %f29;
	cvt.rzi.s32.f32 	%r41, %f30;
	ld.shared.f32 	%f31, [%r3+28];
	ld.shared.f32 	%f32, [%r6+448];
	cvt.rn.f32.s32 	%f33, %r41;
	fma.rn.f32 	%f34, %f31, %f32, %f33;
	cvt.rzi.s32.f32 	%r42, %f34;
	ld.shared.f32 	%f35, [%r3+32];
	ld.shared.f32 	%f36, [%r6+512];
	cvt.rn.f32.s32 	%f37, %r42;
	fma.rn.f32 	%f38, %f35, %f36, %f37;
	cvt.rzi.s32.f32 	%r43, %f38;
	ld.shared.f32 	%f39, [%r3+36];
	ld.shared.f32 	%f40, [%r6+576];
	cvt.rn.f32.s32 	%f41, %r43;
	fma.rn.f32 	%f42, %f39, %f40, %f41;
	cvt.rzi.s32.f32 	%r44, %f42;
	ld.shared.f32 	%f43, [%r3+40];
	ld.shared.f32 	%f44, [%r6+640];
	cvt.rn.f32.s32 	%f45, %r44;
	fma.rn.f32 	%f46, %f43, %f44, %f45;
	cvt.rzi.s32.f32 	%r45, %f46;
	ld.shared.f32 	%f47, [%r3+44];
	ld.shared.f32 	%f48, [%r6+704];
	cvt.rn.f32.s32 	%f49, %r45;
	fma.rn.f32 	%f50, %f47, %f48, %f49;
	cvt.rzi.s32.f32 	%r46, %f50;
	ld.shared.f32 	%f51, [%r3+48];
	ld.shared.f32 	%f52, [%r6+768];
	cvt.rn.f32.s32 	%f53, %r46;
	fma.rn.f32 	%f54, %f51, %f52, %f53;
	cvt.rzi.s32.f32 	%r47, %f54;
	ld.shared.f32 	%f55, [%r3+52];
	ld.shared.f32 	%f56, [%r6+832];
	cvt.rn.f32.s32 	%f57, %r47;
	fma.rn.f32 	%f58, %f55, %f56, %f57;
	cvt.rzi.s32.f32 	%r48, %f58;
	ld.shared.f32 	%f59, [%r3+56];
	ld.shared.f32 	%f60, [%r6+896];
	cvt.rn.f32.s32 	%f61, %r48;
	fma.rn.f32 	%f62, %f59, %f60, %f61;
	cvt.rzi.s32.f32 	%r49, %f62;
	ld.shared.f32 	%f63, [%r3+60];
	ld.shared.f32 	%f64, [%r6+960];
	cvt.rn.f32.s32 	%f65, %r49;
	fma.rn.f32 	%f66, %f63, %f64, %f65;
	cvt.rzi.s32.f32 	%r54, %f66;
	bar.sync 	0;
	add.s32 	%r53, %r53, 1;
	setp.ne.s32 	%p1, %r53, 0;
	add.s32 	%r52, %r52, 16;
	add.s32 	%r51, %r51, %r9;
	@%p1 bra 	$L__BB0_1;
	cvta.to.global.u64 	%rd10, %rd3;
	add.s32 	%r50, %r2, %r1;
	mul.wide.s32 	%rd11, %r50, 4;
	add.s64 	%rd12, %rd10, %rd11;
	st.global.u32 	[%rd12], %r54;
	ret;

}


// ===== COMPILED SASS (sm_100) =====

	.target	sm_100

	.elftype	@"ET_EXEC"


//--------------------- .note.nv.tkinfo           --------------------------
	.section	.note.nv.tkinfo,"",@"SHT_NOTE"
	.sectionflags	@"SHF_NOTE_NV_TKINFO"
	.tkinfo
        /*0018*/ 	.word	0x00000002
        /*0030*/ 	.string	""
        /*0030*/ 	.string	"ptxas"
        /*0030*/ 	.string	"Cuda compilation tools, release 13.0, V13.0.88"
        /*0030*/ 	.string	"Build cuda_13.0.r13.0/compiler.36424714_0"
        /*0030*/ 	.string	"-arch sm_100 -m 64 "



//--------------------- .note.nv.cuinfo           --------------------------
	.section	.note.nv.cuinfo,"",@"SHT_NOTE"
	.sectionflags	@"SHF_NOTE_NV_CUINFO"
        /*0018*/ 	.short	0x0002
        /*001a*/ 	.short	0x0064
        /*001c*/ 	.short	0x0082
	.zero		2


//--------------------- .nv.info                  --------------------------
	.section	.nv.info,"",@"SHT_CUDA_INFO"
	.align	4


	//----- nvinfo : EIATTR_REGCOUNT
	.align		4
        /*0000*/ 	.byte	0x04, 0x2f
        /*0002*/ 	.short	(.L_1 - .L_0)
	.align		4
.L_0:
        /*0004*/ 	.word	index@(_Z8multiplyPiS_S_i)
        /*0008*/ 	.word	0x0000001e


	//----- nvinfo : EIATTR_FRAME_SIZE
	.align		4
.L_1:
        /*000c*/ 	.byte	0x04, 0x11
        /*000e*/ 	.short	(.L_3 - .L_2)
	.align		4
.L_2:
        /*0010*/ 	.word	index@(_Z8multiplyPiS_S_i)
        /*0014*/ 	.word	0x00000000


	//----- nvinfo : EIATTR_MIN_STACK_SIZE
	.align		4
.L_3:
        /*0018*/ 	.byte	0x04, 0x12
        /*001a*/ 	.short	(.L_5 - .L_4)
	.align		4
.L_4:
        /*001c*/ 	.word	index@(_Z8multiplyPiS_S_i)
        /*0020*/ 	.word	0x00000000
.L_5:


//--------------------- .nv.compat                --------------------------
	.section	.nv.compat,"",@"SHT_CUDA_COMPAT_INFO"
	.align	4
        /*0000*/ 	.byte	0x02, 0x09, 0x00, 0x00, 0x02, 0x02, 0x01, 0x00, 0x02, 0x05, 0x05, 0x00, 0x03, 0x07, 0x01, 0x01
        /*0010*/ 	.byte	0x02, 0x03, 0x00, 0x00, 0x02, 0x06, 0x01, 0x00, 0x04, 0x0b, 0x08, 0x00, 0x09, 0x00, 0x00, 0x00
        /*0020*/ 	.byte	0x00, 0x00, 0x00, 0x00


//--------------------- .nv.info._Z8multiplyPiS_S_i --------------------------
	.section	.nv.info._Z8multiplyPiS_S_i,"",@"SHT_CUDA_INFO"
	.sectionflags	@""
	.align	4


	//----- nvinfo : EIATTR_CUDA_API_VERSION
	.align		4
        /*0000*/ 	.byte	0x04, 0x37
        /*0002*/ 	.short	(.L_7 - .L_6)
.L_6:
        /*0004*/ 	.word	0x00000082


	//----- nvinfo : EIATTR_KPARAM_INFO
	.align		4
.L_7:
        /*0008*/ 	.byte	0x04, 0x17
        /*000a*/ 	.short	(.L_9 - .L_8)
.L_8:
        /*000c*/ 	.word	0x00000000
        /*0010*/ 	.short	0x0003
        /*0012*/ 	.short	0x0018
        /*0014*/ 	.byte	0x00, 0xf0, 0x11, 0x00


	//----- nvinfo : EIATTR_KPARAM_INFO
	.align		4
.L_9:
        /*0018*/ 	.byte	0x04, 0x17
        /*001a*/ 	.short	(.L_11 - .L_10)
.L_10:
        /*001c*/ 	.word	0x00000000
        /*0020*/ 	.short	0x0002
        /*0022*/ 	.short	0x0010
        /*0024*/ 	.byte	0x00, 0xf5, 0x21, 0x00


	//----- nvinfo : EIATTR_KPARAM_INFO
	.align		4
.L_11:
        /*0028*/ 	.byte	0x04, 0x17
        /*002a*/ 	.short	(.L_13 - .L_12)
.L_12:
        /*002c*/ 	.word	0x00000000
        /*0030*/ 	.short	0x0001
        /*0032*/ 	.short	0x0008
        /*0034*/ 	.byte	0x00, 0xf5, 0x21, 0x00


	//----- nvinfo : EIATTR_KPARAM_INFO
	.align		4
.L_13:
        /*0038*/ 	.byte	0x04, 0x17
        /*003a*/ 	.short	(.L_15 - .L_14)
.L_14:
        /*003c*/ 	.word	0x00000000
        /*0040*/ 	.short	0x0000
        /*0042*/ 	.short	0x0000
        /*0044*/ 	.byte	0x00, 0xf5, 0x21, 0x00


	//----- nvinfo : EIATTR_SPARSE_MMA_MASK
	.align		4
.L_15:
        /*0048*/ 	.byte	0x03, 0x50
        /*004a*/ 	.short	0x0000


	//----- nvinfo : EIATTR_MAXREG_COUNT
	.align		4
        /*004c*/ 	.byte	0x03, 0x1b
        /*004e*/ 	.short	0x00ff


	//----- nvinfo : EIATTR_NUM_BARRIERS
	.align		4
        /*0050*/ 	.byte	0x02, 0x4c
        /*0052*/ 	.byte	0x01
	.zero		1


	//----- nvinfo : EIATTR_MERCURY_ISA_VERSION
	.align		4
        /*0054*/ 	.byte	0x03, 0x5f
        /*0056*/ 	.short	0x0101


	//----- nvinfo : EIATTR_VRC_CTA_INIT_COUNT
	.align		4
        /*0058*/ 	.byte	0x02, 0x4a
	.zero		1
	.zero		1


	//----- nvinfo : EIATTR_EXIT_INSTR_OFFSETS
	.align		4
        /*005c*/ 	.byte	0x04, 0x1c
        /*005e*/ 	.short	(.L_17 - .L_16)


	//   ....[0]....
.L_16:
        /*0060*/ 	.word	0x00000740


	//----- nvinfo : EIATTR_CBANK_PARAM_SIZE
	.align		4
.L_17:
        /*0064*/ 	.byte	0x03, 0x19
        /*0066*/ 	.short	0x001c


	//----- nvinfo : EIATTR_PARAM_CBANK
	.align		4
        /*0068*/ 	.byte	0x04, 0x0a
        /*006a*/ 	.short	(.L_19 - .L_18)
	.align		4
.L_18:
        /*006c*/ 	.word	index@(.nv.constant0._Z8multiplyPiS_S_i)
        /*0070*/ 	.short	0x0380
        /*0072*/ 	.short	0x001c


	//----- nvinfo : EIATTR_SW_WAR
	.align		4
.L_19:
        /*0074*/ 	.byte	0x04, 0x36
        /*0076*/ 	.short	(.L_21 - .L_20)
.L_20:
        /*0078*/ 	.word	0x00000008
.L_21:


//--------------------- .nv.callgraph             --------------------------
	.section	.nv.callgraph,"",@"SHT_CUDA_CALLGRAPH"
	.align	4
	.sectionentsize	8
	.align		4
        /*0000*/ 	.word	0x00000000
	.align		4
        /*0004*/ 	.word	0xffffffff
	.align		4
        /*0008*/ 	.word	0x00000000
	.align		4
        /*000c*/ 	.word	0xfffffffe
	.align		4
        /*0010*/ 	.word	0x00000000
	.align		4
        /*0014*/ 	.word	0xfffffffd
	.align		4
        /*0018*/ 	.word	0x00000000
	.align		4
        /*001c*/ 	.word	0xfffffffc


//--------------------- .text._Z8multiplyPiS_S_i  --------------------------
	.section	.text._Z8multiplyPiS_S_i,"ax",@progbits
	.align	128
        .global         _Z8multiplyPiS_S_i
        .type           _Z8multiplyPiS_S_i,@function
        .size           _Z8multiplyPiS_S_i,(.L_x_2 - _Z8multiplyPiS_S_i)
        .other          _Z8multiplyPiS_S_i,@"STO_CUDA_ENTRY STV_DEFAULT"
_Z8multiplyPiS_S_i:
.text._Z8multiplyPiS_S_i:
[----:B------:R-:W-:Y:S01]  /*0000*/  LDC R1, c[0x0][0x37c] ;  /* 0x0000df00ff017b82 */ /* 0x000fe20000000800 */
[----:B------:R-:W0:Y:S07]  /*0010*/  S2R R20, SR_TID.Y ;  /* 0x0000000000147919 */ /* 0x000e2e0000002200 */
[----:B------:R-:W1:Y:S01]  /*0020*/  S2UR UR6, SR_CgaCtaId ;  /* 0x00000000000679c3 */ /* 0x000e620000008800 */
[----:B------:R-:W-:Y:S01]  /*0030*/  UMOV UR4, 0x400 ;  /* 0x0000040000047882 */ /* 0x000fe20000000000 */
[----:B------:R-:W-:Y:S01]  /*0040*/  HFMA2 R4, -RZ, RZ, 0, 0 ;  /* 0x00000000ff047431 */ /* 0x000fe200000001ff */
[----:B------:R-:W2:Y:S01]  /*0050*/  S2R R7, SR_TID.X ;  /* 0x0000000000077919 */ /* 0x000ea20000002100 */
[----:B------:R-:W-:Y:S01]  /*0060*/  UIADD3 UR5, UPT, UPT, UR4, 0x400, URZ ;  /* 0x0000040004057890 */ /* 0x000fe2000fffe0ff */
[----:B------:R-:W3:Y:S03]  /*0070*/  LDCU.64 UR12, c[0x0][0x358] ;  /* 0x00006b00ff0c77ac */ /* 0x000ee60008000a00 */
[----:B------:R-:W4:Y:S08]  /*0080*/  S2UR UR7, SR_CTAID.X ;  /* 0x00000000000779c3 */ /* 0x000f300000002500 */
[----:B------:R-:W5:Y:S08]  /*0090*/  S2UR UR11, SR_CTAID.Y ;  /* 0x00000000000b79c3 */ /* 0x000f700000002600 */
[----:B------:R-:W5:Y:S01]  /*00a0*/  LDC R5, c[0x0][0x364] ;  /* 0x0000d900ff057b82 */ /* 0x000f620000000800 */
[----:B------:R-:W4:Y:S01]  /*00b0*/  LDCU UR8, c[0x0][0x360] ;  /* 0x00006c00ff0877ac */ /* 0x000f220008000800 */
[----:B------:R-:W3:Y:S06]  /*00c0*/  LDCU UR9, c[0x0][0x370] ;  /* 0x00006e00ff0977ac */ /* 0x000eec0008000800 */
[----:B------:R-:W5:Y:S01]  /*00d0*/  LDC R0, c[0x0][0x398] ;  /* 0x0000e600ff007b82 */ /* 0x000f620000000800 */
[----:B-1----:R-:W-:-:S02]  /*00e0*/  ULEA UR10, UR6, UR4, 0x18 ;  /* 0x00000004060a7291 */ /* 0x002fc4000f8ec0ff */
[----:B------:R-:W-:-:S04]  /*00f0*/  ULEA UR5, UR6, UR5, 0x18 ;  /* 0x0000000506057291 */ /* 0x000fc8000f8ec0ff */
[----:B0-----:R-:W-:Y:S01]  /*0100*/  LEA R14, R20, UR10, 0x6 ;  /* 0x0000000a140e7c11 */ /* 0x001fe2000f8e30ff */
[----:B------:R-:W0:Y:S01]  /*0110*/  LDC.64 R12, c[0x0][0x380] ;  /* 0x0000e000ff0c7b82 */ /* 0x000e220000000a00 */
[C---:B--2---:R-:W-:Y:S01]  /*0120*/  LEA R17, R7.reuse, UR5, 0x2 ;  /* 0x0000000507117c11 */ /* 0x044fe2000f8e10ff */
[----:B----4-:R-:W-:Y:S01]  /*0130*/  UIMAD UR4, UR7, UR8, URZ ;  /* 0x00000008070472a4 */ /* 0x010fe2000f8e02ff */
[----:B------:R-:W-:Y:S01]  /*0140*/  LEA R18, R7, R14, 0x2 ;  /* 0x0000000e07127211 */ /* 0x000fe200078e10ff */
[----:B---3--:R-:W-:-:S04]  /*0150*/  UIADD3 UR6, UPT, UPT, -UR9, URZ, URZ ;  /* 0x000000ff09067290 */ /* 0x008fc8000fffe1ff */
[----:B------:R-:W1:Y:S01]  /*0160*/  LDC.64 R2, c[0x0][0x388] ;  /* 0x0000e200ff027b82 */ /* 0x000e620000000a00 */
[----:B-----5:R-:W-:Y:S02]  /*0170*/  IMAD R5, R5, UR11, R20 ;  /* 0x0000000b05057c24 */ /* 0x020fe4000f8e0214 */
[----:B------:R-:W-:Y:S02]  /*0180*/  VIADD R19, R7, UR4 ;  /* 0x0000000407137c36 */ /* 0x000fe40008000000 */
[-C--:B------:R-:W-:Y:S02]  /*0190*/  IMAD R16, R5, R0.reuse, R7 ;  /* 0x0000000005107224 */ /* 0x080fe400078e0207 */
[C---:B------:R-:W-:Y:S01]  /*01a0*/  IMAD R19, R20.reuse, R0, R19 ;  /* 0x0000000014137224 */ /* 0x040fe200078e0213 */
[----:B------:R-:W-:Y:S01]  /*01b0*/  LEA R20, R20, R17, 0x6 ;  /* 0x0000001114147211 */ /* 0x000fe200078e30ff */
[----:B------:R-:W-:-:S07]  /*01c0*/  IMAD.MOV.U32 R15, RZ, RZ, R16 ;  /* 0x000000ffff0f7224 */ /* 0x000fce00078e0010 */
.L_x_0:
[----:B0-2---:R-:W-:-:S04]  /*01d0*/  IMAD.WIDE R6, R15, 0x4, R12 ;  /* 0x000000040f067825 */ /* 0x005fc800078e020c */
[----:B-1----:R-:W-:Y:S02]  /*01e0*/  IMAD.WIDE R22, R19, 0x4, R2 ;  /* 0x0000000413167825 */ /* 0x002fe400078e0202 */
[----:B------:R-:W2:Y:S04]  /*01f0*/  LDG.E R6, desc[UR12][R6.64] ;  /* 0x0000000c06067981 */ /* 0x000ea8000c1e1900 */
[----:B---3--:R-:W3:Y:S01]  /*0200*/  LDG.E R22, desc[UR12][R22.64] ;  /* 0x0000000c16167981 */ /* 0x008ee2000c1e1900 */
[----:B------:R-:W-:Y:S01]  /*0210*/  I2FP.F32.S32 R27, R4 ;  /* 0x00000004001b7245 */ /* 0x000fe20000201400 */
[----:B------:R-:W-:Y:S01]  /*0220*/  UIADD3 UR6, UPT, UPT, UR6, 0x1, URZ ;  /* 0x0000000106067890 */ /* 0x000fe2000fffe0ff */
[----:B------:R-:W-:Y:S01]  /*0230*/  VIADD R15, R15, 0x10 ;  /* 0x000000100f0f7836 */ /* 0x000fe20000000000 */
[----:B------:R-:W-:-:S02]  /*0240*/  LEA R19, R0, R19, 0x4 ;  /* 0x0000001300137211 */ /* 0x000fc400078e20ff */
[----:B------:R-:W-:Y:S01]  /*0250*/  UISETP.NE.AND UP0, UPT, UR6, URZ, UPT ;  /* 0x000000ff0600728c */ /* 0x000fe2000bf05270 */
[----:B--2---:R-:W-:Y:S02]  /*0260*/  I2FP.F32.S32 R5, R6 ;  /* 0x0000000600057245 */ /* 0x004fe40000201400 */
[----:B---3--:R-:W-:-:S03]  /*0270*/  I2FP.F32.S32 R21, R22 ;  /* 0x0000001600157245 */ /* 0x008fc60000201400 */
[----:B------:R-:W-:Y:S04]  /*0280*/  STS [R18], R5 ;  /* 0x0000000512007388 */ /* 0x000fe80000000800 */
[----:B------:R-:W-:Y:S01]  /*0290*/  STS [R20], R21 ;  /* 0x0000001514007388 */ /* 0x000fe20000000800 */
[----:B------:R-:W-:Y:S06]  /*02a0*/  BAR.SYNC.DEFER_BLOCKING 0x0 ;  /* 0x0000000000007b1d */ /* 0x000fec0000010000 */
[----:B------:R-:W-:Y:S04]  /*02b0*/  LDS R25, [R17] ;  /* 0x0000000011197984 */ /* 0x000fe80000000800 */
[----:B------:R-:W0:Y:S04]  /*02c0*/  LDS.128 R8, [R14] ;  /* 0x000000000e087984 */ /* 0x000e280000000c00 */
[----:B------:R-:W1:Y:S04]  /*02d0*/  LDS R24, [R17+0x40] ;  /* 0x0000400011187984 */ /* 0x000e680000000800 */
[----:B------:R-:W2:Y:S04]  /*02e0*/  LDS R23, [R17+0x80] ;  /* 0x0000800011177984 */ /* 0x000ea80000000800 */
[----:B------:R-:W3:Y:S01]  /*02f0*/  LDS R22, [R17+0xc0] ;  /* 0x0000c00011167984 */ /* 0x000ee20000000800 */
[----:B0-----:R-:W-:-:S06]  /*0300*/  FFMA R8, R8, R25, R27 ;  /* 0x0000001908087223 */ /* 0x001fcc000000001b */
[----:B------:R-:W0:Y:S02]  /*0310*/  F2I.TRUNC.NTZ R8, R8 ;  /* 0x0000000800087305 */ /* 0x000e24000020f100 */
[----:B0-----:R-:W-:Y:S02]  /*0320*/  I2FP.F32.S32 R7, R8 ;  /* 0x0000000800077245 */ /* 0x001fe40000201400 */
[----:B------:R-:W-:Y:S03]  /*0330*/  LDS R8, [R17+0x140] ;  /* 0x0001400011087984 */ /* 0x000fe60000000800 */
[----:B-1----:R-:W-:-:S06]  /*0340*/  FFMA R9, R24, R9, R7 ;  /* 0x0000000918097223 */ /* 0x002fcc0000000007 */
[----:B------:R-:W0:Y:S02]  /*0350*/  F2I.TRUNC.NTZ R9, R9 ;  /* 0x0000000900097305 */ /* 0x000e24000020f100 */
[----:B0-----:R-:W-:-:S05]  /*0360*/  I2FP.F32.S32 R4, R9 ;  /* 0x0000000900047245 */ /* 0x001fca0000201400 */
[----:B--2---:R-:W-:Y:S02]  /*0370*/  FFMA R10, R23, R10, R4 ;  /* 0x0000000a170a7223 */ /* 0x004fe40000000004 */
[----:B------:R-:W-:Y:S04]  /*0380*/  LDS R23, [R17+0x100] ;  /* 0x0001000011177984 */ /* 0x000fe80000000800 */
[----:B------:R-:W0:Y:S01]  /*0390*/  F2I.TRUNC.NTZ R10, R10 ;  /* 0x0000000a000a7305 */ /* 0x000e22000020f100 */
[----:B------:R-:W1:Y:S01]  /*03a0*/  LDS.128 R4, [R14+0x10] ;  /* 0x000010000e047984 */ /* 0x000e620000000c00 */
[----:B0-----:R-:W-:-:S05]  /*03b0*/  I2FP.F32.S32 R21, R10 ;  /* 0x0000000a00157245 */ /* 0x001fca0000201400 */
[----:B---3--:R-:W-:Y:S02]  /*03c0*/  FFMA R11, R22, R11, R21 ;  /* 0x0000000b160b7223 */ /* 0x008fe40000000015 */
[----:B------:R-:W0:Y:S04]  /*03d0*/  LDS R21, [R17+0x180] ;  /* 0x0001800011157984 */ /* 0x000e280000000800 */
[----:B------:R-:W2:Y:S01]  /*03e0*/  F2I.TRUNC.NTZ R11, R11 ;  /* 0x0000000b000b7305 */ /* 0x000ea2000020f100 */
[----:B------:R-:W3:Y:S01]  /*03f0*/  LDS R22, [R17+0x1c0] ;  /* 0x0001c00011167984 */ /* 0x000ee20000000800 */
[----:B--2---:R-:W-:-:S05]  /*0400*/  I2FP.F32.S32 R9, R11 ;  /* 0x0000000b00097245 */ /* 0x004fca0000201400 */
[----:B-1----:R-:W-:Y:S02]  /*0410*/  FFMA R4, R4, R23, R9 ;  /* 0x0000001704047223 */ /* 0x002fe40000000009 */
[----:B------:R-:W-:Y:S04]  /*0420*/  LDS R23, [R17+0x200] ;  /* 0x0002000011177984 */ /* 0x000fe80000000800 */
[----:B------:R-:W1:Y:S02]  /*0430*/  F2I.TRUNC.NTZ R4, R4 ;  /* 0x0000000400047305 */ /* 0x000e64000020f100 */
[----:B-1----:R-:W-:Y:S02]  /*0440*/  I2FP.F32.S32 R9, R4 ;  /* 0x0000000400097245 */ /* 0x002fe40000201400 */
[----:B------:R-:W-:Y:S03]  /*0450*/  LDS R4, [R17+0x240] ;  /* 0x0002400011047984 */ /* 0x000fe60000000800 */
[----:B------:R-:W-:-:S06]  /*0460*/  FFMA R5, R8, R5, R9 ;  /* 0x0000000508057223 */ /* 0x000fcc0000000009 */
[----:B------:R-:W1:Y:S02]  /*0470*/  F2I.TRUNC.NTZ R5, R5 ;  /* 0x0000000500057305 */ /* 0x000e64000020f100 */
[----:B-1----:R-:W-:-:S05]  /*0480*/  I2FP.F32.S32 R8, R5 ;  /* 0x0000000500087245 */ /* 0x002fca0000201400 */
[----:B0-----:R-:W-:Y:S02]  /*0490*/  FFMA R6, R21, R6, R8 ;  /* 0x0000000615067223 */ /* 0x001fe40000000008 */
[----:B------:R-:W0:Y:S04]  /*04a0*/  LDS.128 R8, [R14+0x20] ;  /* 0x000020000e087984 */ /* 0x000e280000000c00 */
[----:B------:R-:W1:Y:S02]  /*04b0*/  F2I.TRUNC.NTZ R6, R6 ;  /* 0x0000000600067305 */ /* 0x000e64000020f100 */
[----:B-1----:R-:W-:-:S05]  /*04c0*/  I2FP.F32.S32 R21, R6 ;  /* 0x0000000600157245 */ /* 0x002fca0000201400 */
[----:B---3--:R-:W-:Y:S02]  /*04d0*/  FFMA R7, R22, R7, R21 ;  /* 0x0000000716077223 */ /* 0x008fe40000000015 */
[----:B------:R-:W1:Y:S04]  /*04e0*/  LDS R21, [R17+0x280] ;  /* 0x0002800011157984 */ /* 0x000e680000000800 */
[----:B------:R-:W2:Y:S01]  /*04f0*/  F2I.TRUNC.NTZ R7, R7 ;  /* 0x0000000700077305 */ /* 0x000ea2000020f100 */
[----:B------:R-:W3:Y:S01]  /*0500*/  LDS R22, [R17+0x2c0] ;  /* 0x0002c00011167984 */ /* 0x000ee20000000800 */
[----:B--2---:R-:W-:-:S05]  /*0510*/  I2FP.F32.S32 R5, R7 ;  /* 0x0000000700057245 */ /* 0x004fca0000201400 */
[----:B0-----:R-:W-:Y:S02]  /*0520*/  FFMA R8, R8, R23, R5 ;  /* 0x0000001708087223 */ /* 0x001fe40000000005 */
[----:B------:R-:W-:Y:S04]  /*0530*/  LDS R23, [R17+0x300] ;  /* 0x0003000011177984 */ /* 0x000fe80000000800 */
[----:B------:R-:W0:Y:S02]  /*0540*/  F2I.TRUNC.NTZ R8, R8 ;  /* 0x0000000800087305 */ /* 0x000e24000020f100 */
[----:B0-----:R-:W-:Y:S02]  /*0550*/  I2FP.F32.S32 R5, R8 ;  /* 0x0000000800057245 */ /* 0x001fe40000201400 */
[----:B------:R-:W-:Y:S03]  /*0560*/  LDS R8, [R17+0x340] ;  /* 0x0003400011087984 */ /* 0x000fe60000000800 */
[----:B------:R-:W-:-:S06]  /*0570*/  FFMA R9, R4, R9, R5 ;  /* 0x0000000904097223 */ /* 0x000fcc0000000005 */
[----:B------:R-:W0:Y:S02]  /*0580*/  F2I.TRUNC.NTZ R9, R9 ;  /* 0x0000000900097305 */ /* 0x000e24000020f100 */
[----:B0-----:R-:W-:-:S05]  /*0590*/  I2FP.F32.S32 R4, R9 ;  /* 0x0000000900047245 */ /* 0x001fca0000201400 */
[----:B-1----:R-:W-:Y:S02]  /*05a0*/  FFMA R10, R21, R10, R4 ;  /* 0x0000000a150a7223 */ /* 0x002fe40000000004 */
[----:B------:R-:W0:Y:S04]  /*05b0*/  LDS.128 R4, [R14+0x30] ;  /* 0x000030000e047984 */ /* 0x000e280000000c00 */
[----:B------:R-:W1:Y:S02]  /*05c0*/  F2I.TRUNC.NTZ R10, R10 ;  /* 0x0000000a000a7305 */ /* 0x000e64000020f100 */
[----:B-1----:R-:W-:Y:S02]  /*05d0*/  I2FP.F32.S32 R21, R10 ;  /* 0x0000000a00157245 */ /* 0x002fe40000201400 */
[----:B------:R-:W-:Y:S03]  /*05e0*/  LDS R10, [R17+0x3c0] ;  /* 0x0003c000110a7984 */ /* 0x000fe60000000800 */
[----:B---3--:R-:W-:-:S02]  /*05f0*/  FFMA R11, R22, R11, R21 ;  /* 0x0000000b160b7223 */ /* 0x008fc40000000015 */
[----:B------:R-:W1:Y:S04]  /*0600*/  LDS R21, [R17+0x380] ;  /* 0x0003800011157984 */ /* 0x000e680000000800 */
[----:B------:R-:W2:Y:S02]  /*0610*/  F2I.TRUNC.NTZ R11, R11 ;  /* 0x0000000b000b7305 */ /* 0x000ea4000020f100 */
[----:B--2---:R-:W-:-:S05]  /*0620*/  I2FP.F32.S32 R9, R11 ;  /* 0x0000000b00097245 */ /* 0x004fca0000201400 */
[----:B0-----:R-:W-:-:S06]  /*0630*/  FFMA R4, R4, R23, R9 ;  /* 0x0000001704047223 */ /* 0x001fcc0000000009 */
[----:B------:R-:W0:Y:S02]  /*0640*/  F2I.TRUNC.NTZ R4, R4 ;  /* 0x0000000400047305 */ /* 0x000e24000020f100 */
[----:B0-----:R-:W-:-:S05]  /*0650*/  I2FP.F32.S32 R9, R4 ;  /* 0x0000000400097245 */ /* 0x001fca0000201400 */
[----:B------:R-:W-:-:S06]  /*0660*/  FFMA R5, R8, R5, R9 ;  /* 0x0000000508057223 */ /* 0x000fcc0000000009 */
[----:B------:R-:W0:Y:S02]  /*0670*/  F2I.TRUNC.NTZ R5, R5 ;  /* 0x0000000500057305 */ /* 0x000e24000020f100 */
[----:B0-----:R-:W-:-:S05]  /*0680*/  I2FP.F32.S32 R8, R5 ;  /* 0x0000000500087245 */ /* 0x001fca0000201400 */
[----:B-1----:R-:W-:-:S06]  /*0690*/  FFMA R6, R21, R6, R8 ;  /* 0x0000000615067223 */ /* 0x002fcc0000000008 */
[----:B------:R-:W0:Y:S02]  /*06a0*/  F2I.TRUNC.NTZ R6, R6 ;  /* 0x0000000600067305 */ /* 0x000e24000020f100 */
[----:B0-----:R-:W-:-:S05]  /*06b0*/  I2FP.F32.S32 R9, R6 ;  /* 0x0000000600097245 */ /* 0x001fca0000201400 */
[----:B------:R-:W-:-:S04]  /*06c0*/  FFMA R7, R10, R7, R9 ;  /* 0x000000070a077223 */ /* 0x000fc80000000009 */
[----:B------:R2:W3:Y:S01]  /*06d0*/  F2I.TRUNC.NTZ R4, R7 ;  /* 0x0000000700047305 */ /* 0x0004e2000020f100 */
[----:B------:R-:W-:Y:S06]  /*06e0*/  BAR.SYNC.DEFER_BLOCKING 0x0 ;  /* 0x0000000000007b1d */ /* 0x000fec0000010000 */
[----:B------:R-:W-:Y:S05]  /*06f0*/  BRA.U UP0, `(.L_x_0) ;  /* 0xfffffff900b47547 */ /* 0x000fea000b83ffff */
[----:B------:R-:W0:Y:S01]  /*0700*/  LDC.64 R2, c[0x0][0x390] ;  /* 0x0000e400ff027b82 */ /* 0x000e220000000a00 */
[----:B------:R-:W-:-:S05]  /*0710*/  IADD3 R5, PT, PT, R16, UR4, RZ ;  /* 0x0000000410057c10 */ /* 0x000fca000fffe0ff */
[----:B0-----:R-:W-:-:S05]  /*0720*/  IMAD.WIDE R2, R5, 0x4, R2 ;  /* 0x0000000405027825 */ /* 0x001fca00078e0202 */
[----:B---3--:R-:W-:Y:S01]  /*0730*/  STG.E desc[UR12][R2.64], R4 ;  /* 0x0000000402007986 */ /* 0x008fe2000c10190c */
[----:B------:R-:W-:Y:S05]  /*0740*/  EXIT ;  /* 0x000000000000794d */ /* 0x000fea0003800000 */
.L_x_1:
[----:B------:R-:W-:-:S00]  /*0750*/  BRA `(.L_x_1) ;  /* 0xfffffffc00fc7947 */ /* 0x000fc0000383ffff */
[----:B------:R-:W-:-:S00]  /*0760*/  NOP ;  /* 0x0000000000007918 */ /* 0x000fc00000000000 */
        /* <DEDUP_REMOVED lines=9> */
.L_x_2:


//--------------------- .nv.shared._Z8multiplyPiS_S_i --------------------------
	.section	.nv.shared._Z8multiplyPiS_S_i,"aw",@nobits
	.sectionflags	@""
	.align	4
.nv.shared._Z8multiplyPiS_S_i:
	.zero		3072


//--------------------- .nv.shared.reserved.0     --------------------------
	.section	.nv.shared.reserved.0,"aw",@nobits
	.weak		__nv_reservedSMEM_offset_0_alias
	.size		__nv_reservedSMEM_offset_0_alias, 0, 64
	.other		__nv_reservedSMEM_offset_0_alias,@"STO_CUDA_RESERVED_SHARED STV_DEFAULT"
__nv_reservedSMEM_offset_0_alias:
	.zero		0
	.zero		64


//--------------------- .nv.constant0._Z8multiplyPiS_S_i --------------------------
	.section	.nv.constant0._Z8multiplyPiS_S_i,"a",@progbits
	.sectionflags	@""
	.align	4
.nv.constant0._Z8multiplyPiS_S_i:
	.zero		924


//--------------------- SYMBOLS --------------------------

	.type		.nv.reservedSmem.offset0,@object
	.size		.nv.reservedSmem.offset0,0x4
	.type		.nv.reservedSmem.cap,@object
	.size		.nv.reservedSmem.cap,0x4
